//
// Generated by NVIDIA NVVM Compiler
//
// Compiler Build ID: CL-36424714
// Cuda compilation tools, release 13.0, V13.0.88
// Based on NVVM 20.0.0
//

.version 9.0
.target sm_100
.address_size 64

	// .globl	_Z17matMultKernel_ijkPfS_S_

.visible .entry _Z17matMultKernel_ijkPfS_S_(
	.param .u64 .ptr .align 1 _Z17matMultKernel_ijkPfS_S__param_0,
	.param .u64 .ptr .align 1 _Z17matMultKernel_ijkPfS_S__param_1,
	.param .u64 .ptr .align 1 _Z17matMultKernel_ijkPfS_S__param_2
)
{
	.reg .pred 	%p<2>;
	.reg .b32 	%r<8>;
	.reg .b32 	%f<49>;
	.reg .b64 	%rd<13>;

	ld.param.u64 	%rd1, [_Z17matMultKernel_ijkPfS_S__param_0];
	ld.param.u64 	%rd2, [_Z17matMultKernel_ijkPfS_S__param_1];
	ld.param.u64 	%rd3, [_Z17matMultKernel_ijkPfS_S__param_2];
	mov.u32 	%r1, %ctaid.x;
	mov.u32 	%r2, %tid.x;
	or.b32  	%r3, %r1, %r2;
	and.b32  	%r4, %r3, 2147483632;
	setp.ne.s32 	%p1, %r4, 0;
	@%p1 bra 	$L__BB0_2;
	cvta.to.global.u64 	%rd4, %rd1;
	cvta.to.global.u64 	%rd5, %rd2;
	cvta.to.global.u64 	%rd6, %rd3;
	shl.b32 	%r5, %r1, 4;
	add.s32 	%r6, %r5, %r2;
	mul.wide.u32 	%rd7, %r6, 4;
	add.s64 	%rd8, %rd6, %rd7;
	mov.b32 	%r7, 0;
	st.global.u32 	[%rd8], %r7;
	mul.wide.u32 	%rd9, %r5, 4;
	add.s64 	%rd10, %rd4, %rd9;
	ld.global.f32 	%f1, [%rd10];
	mul.wide.u32 	%rd11, %r2, 4;
	add.s64 	%rd12, %rd5, %rd11;
	ld.global.f32 	%f2, [%rd12];
	fma.rn.f32 	%f3, %f1, %f2, 0f00000000;
	st.global.f32 	[%rd8], %f3;
	ld.global.f32 	%f4, [%rd10+4];
	ld.global.f32 	%f5, [%rd12+64];
	fma.rn.f32 	%f6, %f4, %f5, %f3;
	st.global.f32 	[%rd8], %f6;
	ld.global.f32 	%f7, [%rd10+8];
	ld.global.f32 	%f8, [%rd12+128];
	fma.rn.f32 	%f9, %f7, %f8, %f6;
	st.global.f32 	[%rd8], %f9;
	ld.global.f32 	%f10, [%rd10+12];
	ld.global.f32 	%f11, [%rd12+192];
	fma.rn.f32 	%f12, %f10, %f11, %f9;
	st.global.f32 	[%rd8], %f12;
	ld.global.f32 	%f13, [%rd10+16];
	ld.global.f32 	%f14, [%rd12+256];
	fma.rn.f32 	%f15, %f13, %f14, %f12;
	st.global.f32 	[%rd8], %f15;
	ld.global.f32 	%f16, [%rd10+20];
	ld.global.f32 	%f17, [%rd12+320];
	fma.rn.f32 	%f18, %f16, %f17, %f15;
	st.global.f32 	[%rd8], %f18;
	ld.global.f32 	%f19, [%rd10+24];
	ld.global.f32 	%f20, [%rd12+384];
	fma.rn.f32 	%f21, %f19, %f20, %f18;
	st.global.f32 	[%rd8], %f21;
	ld.global.f32 	%f22, [%rd10+28];
	ld.global.f32 	%f23, [%rd12+448];
	fma.rn.f32 	%f24, %f22, %f23, %f21;
	st.global.f32 	[%rd8], %f24;
	ld.global.f32 	%f25, [%rd10+32];
	ld.global.f32 	%f26, [%rd12+512];
	fma.rn.f32 	%f27, %f25, %f26, %f24;
	st.global.f32 	[%rd8], %f27;
	ld.global.f32 	%f28, [%rd10+36];
	ld.global.f32 	%f29, [%rd12+576];
	fma.rn.f32 	%f30, %f28, %f29, %f27;
	st.global.f32 	[%rd8], %f30;
	ld.global.f32 	%f31, [%rd10+40];
	ld.global.f32 	%f32, [%rd12+640];
	fma.rn.f32 	%f33, %f31, %f32, %f30;
	st.global.f32 	[%rd8], %f33;
	ld.global.f32 	%f34, [%rd10+44];
	ld.global.f32 	%f35, [%rd12+704];
	fma.rn.f32 	%f36, %f34, %f35, %f33;
	st.global.f32 	[%rd8], %f36;
	ld.global.f32 	%f37, [%rd10+48];
	ld.global.f32 	%f38, [%rd12+768];
	fma.rn.f32 	%f39, %f37, %f38, %f36;
	st.global.f32 	[%rd8], %f39;
	ld.global.f32 	%f40, [%rd10+52];
	ld.global.f32 	%f41, [%rd12+832];
	fma.rn.f32 	%f42, %f40, %f41, %f39;
	st.global.f32 	[%rd8], %f42;
	ld.global.f32 	%f43, [%rd10+56];
	ld.global.f32 	%f44, [%rd12+896];
	fma.rn.f32 	%f45, %f43, %f44, %f42;
	st.global.f32 	[%rd8], %f45;
	ld.global.f32 	%f46, [%rd10+60];
	ld.global.f32 	%f47, [%rd12+960];
	fma.rn.f32 	%f48, %f46, %f47, %f45;
	st.global.f32 	[%rd8], %f48;
$L__BB0_2:
	ret;

}
	// .globl	_Z17matMultKernel_ikjPfS_S_
.visible .entry _Z17matMultKernel_ikjPfS_S_(
	.param .u64 .ptr .align 1 _Z17matMultKernel_ikjPfS_S__param_0,
	.param .u64 .ptr .align 1 _Z17matMultKernel_ikjPfS_S__param_1,
	.param .u64 .ptr .align 1 _Z17matMultKernel_ikjPfS_S__param_2
)
{
	.reg .pred 	%p<2>;
	.reg .b32 	%r<8>;
	.reg .b32 	%f<65>;
	.reg .b64 	%rd<13>;

	ld.param.u64 	%rd1, [_Z17matMultKernel_ikjPfS_S__param_0];
	ld.param.u64 	%rd2, [_Z17matMultKernel_ikjPfS_S__param_1];
	ld.param.u64 	%rd3, [_Z17matMultKernel_ikjPfS_S__param_2];
	mov.u32 	%r1, %ctaid.x;
	mov.u32 	%r2, %tid.x;
	or.b32  	%r3, %r1, %r2;
	and.b32  	%r4, %r3, 2147483632;
	setp.ne.s32 	%p1, %r4, 0;
	@%p1 bra 	$L__BB1_2;
	cvta.to.global.u64 	%rd4, %rd2;
	cvta.to.global.u64 	%rd5, %rd3;
	cvta.to.global.u64 	%rd6, %rd1;
	shl.b32 	%r5, %r1, 4;
	add.s32 	%r6, %r5, %r2;
	mul.wide.u32 	%rd7, %r6, 4;
	add.s64 	%rd8, %rd6, %rd7;
	shl.b32 	%r7, %r2, 4;
	ld.global.f32 	%f1, [%rd8];
	mul.wide.u32 	%rd9, %r7, 4;
	add.s64 	%rd10, %rd4, %rd9;
	ld.global.f32 	%f2, [%rd10];
	mul.wide.u32 	%rd11, %r5, 4;
	add.s64 	%rd12, %rd5, %rd11;
	ld.global.f32 	%f3, [%rd12];
	fma.rn.f32 	%f4, %f1, %f2, %f3;
	st.global.f32 	[%rd12], %f4;
	ld.global.f32 	%f5, [%rd8];
	ld.global.f32 	%f6, [%rd10+4];
	ld.global.f32 	%f7, [%rd12+4];
	fma.rn.f32 	%f8, %f5, %f6, %f7;
	st.global.f32 	[%rd12+4], %f8;
	ld.global.f32 	%f9, [%rd8];
	ld.global.f32 	%f10, [%rd10+8];
	ld.global.f32 	%f11, [%rd12+8];
	fma.rn.f32 	%f12, %f9, %f10, %f11;
	st.global.f32 	[%rd12+8], %f12;
	ld.global.f32 	%f13, [%rd8];
	ld.global.f32 	%f14, [%rd10+12];
	ld.global.f32 	%f15, [%rd12+12];
	fma.rn.f32 	%f16, %f13, %f14, %f15;
	st.global.f32 	[%rd12+12], %f16;
	ld.global.f32 	%f17, [%rd8];
	ld.global.f32 	%f18, [%rd10+16];
	ld.global.f32 	%f19, [%rd12+16];
	fma.rn.f32 	%f20, %f17, %f18, %f19;
	st.global.f32 	[%rd12+16], %f20;
	ld.global.f32 	%f21, [%rd8];
	ld.global.f32 	%f22, [%rd10+20];
	ld.global.f32 	%f23, [%rd12+20];
	fma.rn.f32 	%f24, %f21, %f22, %f23;
	st.global.f32 	[%rd12+20], %f24;
	ld.global.f32 	%f25, [%rd8];
	ld.global.f32 	%f26, [%rd10+24];
	ld.global.f32 	%f27, [%rd12+24];
	fma.rn.f32 	%f28, %f25, %f26, %f27;
	st.global.f32 	[%rd12+24], %f28;
	ld.global.f32 	%f29, [%rd8];
	ld.global.f32 	%f30, [%rd10+28];
	ld.global.f32 	%f31, [%rd12+28];
	fma.rn.f32 	%f32, %f29, %f30, %f31;
	st.global.f32 	[%rd12+28], %f32;
	ld.global.f32 	%f33, [%rd8];
	ld.global.f32 	%f34, [%rd10+32];
	ld.global.f32 	%f35, [%rd12+32];
	fma.rn.f32 	%f36, %f33, %f34, %f35;
	st.global.f32 	[%rd12+32], %f36;
	ld.global.f32 	%f37, [%rd8];
	ld.global.f32 	%f38, [%rd10+36];
	ld.global.f32 	%f39, [%rd12+36];
	fma.rn.f32 	%f40, %f37, %f38, %f39;
	st.global.f32 	[%rd12+36], %f40;
	ld.global.f32 	%f41, [%rd8];
	ld.global.f32 	%f42, [%rd10+40];
	ld.global.f32 	%f43, [%rd12+40];
	fma.rn.f32 	%f44, %f41, %f42, %f43;
	st.global.f32 	[%rd12+40], %f44;
	ld.global.f32 	%f45, [%rd8];
	ld.global.f32 	%f46, [%rd10+44];
	ld.global.f32 	%f47, [%rd12+44];
	fma.rn.f32 	%f48, %f45, %f46, %f47;
	st.global.f32 	[%rd12+44], %f48;
	ld.global.f32 	%f49, [%rd8];
	ld.global.f32 	%f50, [%rd10+48];
	ld.global.f32 	%f51, [%rd12+48];
	fma.rn.f32 	%f52, %f49, %f50, %f51;
	st.global.f32 	[%rd12+48], %f52;
	ld.global.f32 	%f53, [%rd8];
	ld.global.f32 	%f54, [%rd10+52];
	ld.global.f32 	%f55, [%rd12+52];
	fma.rn.f32 	%f56, %f53, %f54, %f55;
	st.global.f32 	[%rd12+52], %f56;
	ld.global.f32 	%f57, [%rd8];
	ld.global.f32 	%f58, [%rd10+56];
	ld.global.f32 	%f59, [%rd12+56];
	fma.rn.f32 	%f60, %f57, %f58, %f59;
	st.global.f32 	[%rd12+56], %f60;
	ld.global.f32 	%f61, [%rd8];
	ld.global.f32 	%f62, [%rd10+60];
	ld.global.f32 	%f63, [%rd12+60];
	fma.rn.f32 	%f64, %f61, %f62, %f63;
	st.global.f32 	[%rd12+60], %f64;
$L__BB1_2:
	ret;

}


// ===== COMPILED SASS (sm_100) =====

	.target	sm_100

	.elftype	@"ET_EXEC"


//--------------------- .note.nv.tkinfo           --------------------------
	.section	.note.nv.tkinfo,"",@"SHT_NOTE"
	.sectionflags	@"SHF_NOTE_NV_TKINFO"
	.tkinfo
        /*0018*/ 	.word	0x00000002
        /*0030*/ 	.string	""
        /*0030*/ 	.string	"ptxas"
        /*0030*/ 	.string	"Cuda compilation tools, release 13.0, V13.0.88"
        /*0030*/ 	.string	"Build cuda_13.0.r13.0/compiler.36424714_0"
        /*0030*/ 	.string	"-arch sm_100 -m 64 "



//--------------------- .note.nv.cuinfo           --------------------------
	.section	.note.nv.cuinfo,"",@"SHT_NOTE"
	.sectionflags	@"SHF_NOTE_NV_CUINFO"
        /*0018*/ 	.short	0x0002
        /*001a*/ 	.short	0x0064
        /*001c*/ 	.short	0x0082
	.zero		2


//--------------------- .nv.info                  --------------------------
	.section	.nv.info,"",@"SHT_CUDA_INFO"
	.align	4


	//----- nvinfo : EIATTR_REGCOUNT
	.align		4
        /*0000*/ 	.byte	0x04, 0x2f
        /*0002*/ 	.short	(.L_1 - .L_0)
	.align		4
.L_0:
        /*0004*/ 	.word	index@(_Z17matMultKernel_ijkPfS_S_)
        /*0008*/ 	.word	0x00000010


	//----- nvinfo : EIATTR_FRAME_SIZE
	.align		4
.L_1:
        /*000c*/ 	.byte	0x04, 0x11
        /*000e*/ 	.short	(.L_3 - .L_2)
	.align		4
.L_2:
        /*0010*/ 	.word	index@(_Z17matMultKernel_ijkPfS_S_)
        /*0014*/ 	.word	0x00000000


	//----- nvinfo : EIATTR_REGCOUNT
	.align		4
.L_3:
        /*0018*/ 	.byte	0x04, 0x2f
        /*001a*/ 	.short	(.L_5 - .L_4)
	.align		4
.L_4:
        /*001c*/ 	.word	index@(_Z17matMultKernel_ikjPfS_S_)
        /*0020*/ 	.word	0x00000012


	//----- nvinfo : EIATTR_FRAME_SIZE
	.align		4
.L_5:
        /*0024*/ 	.byte	0x04, 0x11
        /*0026*/ 	.short	(.L_7 - .L_6)
	.align		4
.L_6:
        /*0028*/ 	.word	index@(_Z17matMultKernel_ikjPfS_S_)
        /*002c*/ 	.word	0x00000000


	//----- nvinfo : EIATTR_MIN_STACK_SIZE
	.align		4
.L_7:
        /*0030*/ 	.byte	0x04, 0x12
        /*0032*/ 	.short	(.L_9 - .L_8)
	.align		4
.L_8:
        /*0034*/ 	.word	index@(_Z17matMultKernel_ikjPfS_S_)
        /*0038*/ 	.word	0x00000000


	//----- nvinfo : EIATTR_MIN_STACK_SIZE
	.align		4
.L_9:
        /*003c*/ 	.byte	0x04, 0x12
        /*003e*/ 	.short	(.L_11 - .L_10)
	.align		4
.L_10:
        /*0040*/ 	.word	index@(_Z17matMultKernel_ijkPfS_S_)
        /*0044*/ 	.word	0x00000000
.L_11:


//--------------------- .nv.compat                --------------------------
	.section	.nv.compat,"",@"SHT_CUDA_COMPAT_INFO"
	.align	4
        /*0000*/ 	.byte	0x02, 0x09, 0x00, 0x00, 0x02, 0x02, 0x01, 0x00, 0x02, 0x05, 0x05, 0x00, 0x03, 0x07, 0x01, 0x01
        /*0010*/ 	.byte	0x02, 0x03, 0x00, 0x00, 0x02, 0x06, 0x01, 0x00, 0x04, 0x0b, 0x08, 0x00, 0x09, 0x00, 0x00, 0x00
        /*0020*/ 	.byte	0x00, 0x00, 0x00, 0x00


//--------------------- .nv.info._Z17matMultKernel_ikjPfS_S_ --------------------------
	.section	.nv.info._Z17matMultKernel_ikjPfS_S_,"",@"SHT_CUDA_INFO"
	.sectionflags	@""
	.align	4


	//----- nvinfo : EIATTR_CUDA_API_VERSION
	.align		4
        /*0000*/ 	.byte	0x04, 0x37
        /*0002*/ 	.short	(.L_13 - .L_12)
.L_12:
        /*0004*/ 	.word	0x00000082


	//----- nvinfo : EIATTR_KPARAM_INFO
	.align		4
.L_13:
        /*0008*/ 	.byte	0x04, 0x17
        /*000a*/ 	.short	(.L_15 - .L_14)
.L_14:
        /*000c*/ 	.word	0x00000000
        /*0010*/ 	.short	0x0002
        /*0012*/ 	.short	0x0010
        /*0014*/ 	.byte	0x00, 0xf5, 0x21, 0x00


	//----- nvinfo : EIATTR_KPARAM_INFO
	.align		4
.L_15:
        /*0018*/ 	.byte	0x04, 0x17
        /*001a*/ 	.short	(.L_17 - .L_16)
.L_16:
        /*001c*/ 	.word	0x00000000
        /*0020*/ 	.short	0x0001
        /*0022*/ 	.short	0x0008
        /*0024*/ 	.byte	0x00, 0xf5, 0x21, 0x00


	//----- nvinfo : EIATTR_KPARAM_INFO
	.align		4
.L_17:
        /*0028*/ 	.byte	0x04, 0x17
        /*002a*/ 	.short	(.L_19 - .L_18)
.L_18:
        /*002c*/ 	.word	0x00000000
        /*0030*/ 	.short	0x0000
        /*0032*/ 	.short	0x0000
        /*0034*/ 	.byte	0x00, 0xf5, 0x21, 0x00


	//----- nvinfo : EIATTR_SPARSE_MMA_MASK
	.align		4
.L_19:
        /*0038*/ 	.byte	0x03, 0x50
        /*003a*/ 	.short	0x0000


	//----- nvinfo : EIATTR_MAXREG_COUNT
	.align		4
        /*003c*/ 	.byte	0x03, 0x1b
        /*003e*/ 	.short	0x00ff


	//----- nvinfo : EIATTR_MERCURY_ISA_VERSION
	.align		4
        /*0040*/ 	.byte	0x03, 0x5f
        /*0042*/ 	.short	0x0101


	//----- nvinfo : EIATTR_VRC_CTA_INIT_COUNT
	.align		4
        /*0044*/ 	.byte	0x02, 0x4a
	.zero		1
	.zero		1


	//----- nvinfo : EIATTR_EXIT_INSTR_OFFSETS
	.align		4
        /*0048*/ 	.byte	0x04, 0x1c
        /*004a*/ 	.short	(.L_21 - .L_20)


	//   ....[0]....
.L_20:
        /*004c*/ 	.word	0x00000040


	//   ....[1]....
        /*0050*/ 	.word	0x000005f0


	//----- nvinfo : EIATTR_CBANK_PARAM_SIZE
	.align		4
.L_21:
        /*0054*/ 	.byte	0x03, 0x19
        /*0056*/ 	.short	0x0018


	//----- nvinfo : EIATTR_PARAM_CBANK
	.align		4
        /*0058*/ 	.byte	0x04, 0x0a
        /*005a*/ 	.short	(.L_23 - .L_22)
	.align		4
.L_22:
        /*005c*/ 	.word	index@(.nv.constant0._Z17matMultKernel_ikjPfS_S_)
        /*0060*/ 	.short	0x0380
        /*0062*/ 	.short	0x0018


	//----- nvinfo : EIATTR_SW_WAR
	.align		4
.L_23:
        /*0064*/ 	.byte	0x04, 0x36
        /*0066*/ 	.short	(.L_25 - .L_24)
.L_24:
        /*0068*/ 	.word	0x00000008
.L_25:


//--------------------- .nv.info._Z17matMultKernel_ijkPfS_S_ --------------------------
	.section	.nv.info._Z17matMultKernel_ijkPfS_S_,"",@"SHT_CUDA_INFO"
	.sectionflags	@""
	.align	4


	//----- nvinfo : EIATTR_CUDA_API_VERSION
	.align		4
        /*0000*/ 	.byte	0x04, 0x37
        /*0002*/ 	.short	(.L_27 - .L_26)
.L_26:
        /*0004*/ 	.word	0x00000082


	//----- nvinfo : EIATTR_KPARAM_INFO
	.align		4
.L_27:
        /*0008*/ 	.byte	0x04, 0x17
        /*000a*/ 	.short	(.L_29 - .L_28)
.L_28:
        /*000c*/ 	.word	0x00000000
        /*0010*/ 	.short	0x0002
        /*0012*/ 	.short	0x0010
        /*0014*/ 	.byte	0x00, 0xf5, 0x21, 0x00


	//----- nvinfo : EIATTR_KPARAM_INFO
	.align		4
.L_29:
        /*0018*/ 	.byte	0x04, 0x17
        /*001a*/ 	.short	(.L_31 - .L_30)
.L_30:
        /*001c*/ 	.word	0x00000000
        /*0020*/ 	.short	0x0001
        /*0022*/ 	.short	0x0008
        /*0024*/ 	.byte	0x00, 0xf5, 0x21, 0x00


	//----- nvinfo : EIATTR_KPARAM_INFO
	.align		4
.L_31:
        /*0028*/ 	.byte	0x04, 0x17
        /*002a*/ 	.short	(.L_33 - .L_32)
.L_32:
        /*002c*/ 	.word	0x00000000
        /*0030*/ 	.short	0x0000
        /*0032*/ 	.short	0x0000
        /*0034*/ 	.byte	0x00, 0xf5, 0x21, 0x00


	//----- nvinfo : EIATTR_SPARSE_MMA_MASK
	.align		4
.L_33:
        /*0038*/ 	.byte	0x03, 0x50
        /*003a*/ 	.short	0x0000


	//----- nvinfo : EIATTR_MAXREG_COUNT
	.align		4
        /*003c*/ 	.byte	0x03, 0x1b
        /*003e*/ 	.short	0x00ff


	//----- nvinfo : EIATTR_MERCURY_ISA_VERSION
	.align		4
        /*0040*/ 	.byte	0x03, 0x5f
        /*0042*/ 	.short	0x0101


	//----- nvinfo : EIATTR_VRC_CTA_INIT_COUNT
	.align		4
        /*0044*/ 	.byte	0x02, 0x4a
	.zero		1
	.zero		1


	//----- nvinfo : EIATTR_EXIT_INSTR_OFFSETS
	.align		4
        /*0048*/ 	.byte	0x04, 0x1c
        /*004a*/ 	.short	(.L_35 - .L_34)


	//   ....[0]....
.L_34:
        /*004c*/ 	.word	0x00000040


	//   ....[1]....
        /*0050*/ 	.word	0x000004f0


	//----- nvinfo : EIATTR_CBANK_PARAM_SIZE
	.align		4
.L_35:
        /*0054*/ 	.byte	0x03, 0x19
        /*0056*/ 	.short	0x0018


	//----- nvinfo : EIATTR_PARAM_CBANK
	.align		4
        /*0058*/ 	.byte	0x04, 0x0a
        /*005a*/ 	.short	(.L_37 - .L_36)
	.align		4
.L_36:
        /*005c*/ 	.word	index@(.nv.constant0._Z17matMultKernel_ijkPfS_S_)
        /*0060*/ 	.short	0x0380
        /*0062*/ 	.short	0x0018


	//----- nvinfo : EIATTR_SW_WAR
	.align		4
.L_37:
        /*0064*/ 	.byte	0x04, 0x36
        /*0066*/ 	.short	(.L_39 - .L_38)
.L_38:
        /*0068*/ 	.word	0x00000008
.L_39:


//--------------------- .nv.callgraph             --------------------------
	.section	.nv.callgraph,"",@"SHT_CUDA_CALLGRAPH"
	.align	4
	.sectionentsize	8
	.align		4
        /*0000*/ 	.word	0x00000000
	.align		4
        /*0004*/ 	.word	0xffffffff
	.align		4
        /*0008*/ 	.word	0x00000000
	.align		4
        /*000c*/ 	.word	0xfffffffe
	.align		4
        /*0010*/ 	.word	0x00000000
	.align		4
        /*0014*/ 	.word	0xfffffffd
	.align		4
        /*0018*/ 	.word	0x00000000
	.align		4
        /*001c*/ 	.word	0xfffffffc


//--------------------- .text._Z17matMultKernel_ikjPfS_S_ --------------------------
	.section	.text._Z17matMultKernel_ikjPfS_S_,"ax",@progbits
	.align	128
        .global         _Z17matMultKernel_ikjPfS_S_
        .type           _Z17matMultKernel_ikjPfS_S_,@function
        .size           _Z17matMultKernel_ikjPfS_S_,(.L_x_2 - _Z17matMultKernel_ikjPfS_S_)
        .other          _Z17matMultKernel_ikjPfS_S_,@"STO_CUDA_ENTRY STV_DEFAULT"
_Z17matMultKernel_ikjPfS_S_:
.text._Z17matMultKernel_ikjPfS_S_:
[----:B------:R-:W-:Y:S01]  /*0000*/  LDC R1, c[0x0][0x37c] ;  /* 0x0000df00ff017b82 */ /* 0x000fe20000000800 */
[----:B------:R-:W0:Y:S01]  /*0010*/  S2R R9, SR_CTAID.X ;  /* 0x0000000000097919 */ /* 0x000e220000002500 */
[----:B------:R-:W0:Y:S02]  /*0020*/  S2R R0, SR_TID.X ;  /* 0x0000000000007919 */ /* 0x000e240000002100 */
[----:B0-----:R-:W-:-:S13]  /*0030*/  LOP3.LUT P0, RZ, R9, 0x7ffffff0, R0, 0xc8, !PT ;  /* 0x7ffffff009ff7812 */ /* 0x001fda000780c800 */
[----:B------:R-:W-:Y:S05]  /*0040*/  @P0 EXIT ;  /* 0x000000000000094d */ /* 0x000fea0003800000 */
[----:B------:R-:W0:Y:S01]  /*0050*/  LDC.64 R2, c[0x0][0x388] ;  /* 0x0000e200ff027b82 */ /* 0x000e220000000a00 */
[----:B------:R-:W1:Y:S01]  /*0060*/  LDCU.64 UR4, c[0x0][0x358] ;  /* 0x00006b00ff0477ac */ /* 0x000e620008000a00 */
[----:B------:R-:W-:Y:S02]  /*0070*/  SHF.L.U32 R9, R9, 0x4, RZ ;  /* 0x0000000409097819 */ /* 0x000fe400000006ff */
[----:B------:R-:W-:Y:S02]  /*0080*/  SHF.L.U32 R13, R0, 0x4, RZ ;  /* 0x00000004000d7819 */ /* 0x000fe400000006ff */
[----:B------:R-:W-:Y:S02]  /*0090*/  IADD3 R11, PT, PT, R9, R0, RZ ;  /* 0x00000000090b7210 */ /* 0x000fe40007ffe0ff */
[----:B------:R-:W2:Y:S08]  /*00a0*/  LDC.64 R4, c[0x0][0x390] ;  /* 0x0000e400ff047b82 */ /* 0x000eb00000000a00 */
[----:B------:R-:W3:Y:S01]  /*00b0*/  LDC.64 R6, c[0x0][0x380] ;  /* 0x0000e000ff067b82 */ /* 0x000ee20000000a00 */
[----:B0-----:R-:W-:-:S04]  /*00c0*/  IMAD.WIDE.U32 R2, R13, 0x4, R2 ;  /* 0x000000040d027825 */ /* 0x001fc800078e0002 */
[----:B--2---:R-:W-:Y:S02]  /*00d0*/  IMAD.WIDE.U32 R4, R9, 0x4, R4 ;  /* 0x0000000409047825 */ /* 0x004fe400078e0004 */
[----:B-1----:R-:W2:Y:S04]  /*00e0*/  LDG.E R9, desc[UR4][R2.64] ;  /* 0x0000000402097981 */ /* 0x002ea8000c1e1900 */
[----:B------:R-:W4:Y:S01]  /*00f0*/  LDG.E R13, desc[UR4][R4.64+0x4] ;  /* 0x00000404040d7981 */ /* 0x000f22000c1e1900 */
[----:B---3--:R-:W-:-:S03]  /*0100*/  IMAD.WIDE.U32 R6, R11, 0x4, R6 ;  /* 0x000000040b067825 */ /* 0x008fc600078e0006 */
[----:B------:R-:W2:Y:S04]  /*0110*/  LDG.E R11, desc[UR4][R4.64] ;  /* 0x00000004040b7981 */ /* 0x000ea8000c1e1900 */
[----:B------:R-:W2:Y:S04]  /*0120*/  LDG.E R0, desc[UR4][R6.64] ;  /* 0x0000000406007981 */ /* 0x000ea8000c1e1900 */
[----:B------:R-:W3:Y:S01]  /*0130*/  LDG.E R15, desc[UR4][R4.64+0x8] ;  /* 0x00000804040f7981 */ /* 0x000ee2000c1e1900 */
[----:B--2---:R-:W-:-:S05]  /*0140*/  FFMA R9, R0, R9, R11 ;  /* 0x0000000900097223 */ /* 0x004fca000000000b */
[----:B------:R0:W-:Y:S04]  /*0150*/  STG.E desc[UR4][R4.64], R9 ;  /* 0x0000000904007986 */ /* 0x0001e8000c101904 */
[----:B------:R-:W4:Y:S04]  /*0160*/  LDG.E R0, desc[UR4][R6.64] ;  /* 0x0000000406007981 */ /* 0x000f28000c1e1900 */
[----:B------:R-:W4:Y:S02]  /*0170*/  LDG.E R11, desc[UR4][R2.64+0x4] ;  /* 0x00000404020b7981 */ /* 0x000f24000c1e1900 */
[----:B----4-:R-:W-:-:S05]  /*0180*/  FFMA R11, R0, R11, R13 ;  /* 0x0000000b000b7223 */ /* 0x010fca000000000d */
[----:B------:R1:W-:Y:S04]  /*0190*/  STG.E desc[UR4][R4.64+0x4], R11 ;  /* 0x0000040b04007986 */ /* 0x0003e8000c101904 */
[----:B------:R-:W3:Y:S04]  /*01a0*/  LDG.E R0, desc[UR4][R6.64] ;  /* 0x0000000406007981 */ /* 0x000ee8000c1e1900 */
[----:B------:R-:W3:Y:S02]  /*01b0*/  LDG.E R13, desc[UR4][R2.64+0x8] ;  /* 0x00000804020d7981 */ /* 0x000ee4000c1e1900 */
[----:B---3--:R-:W-:-:S02]  /*01c0*/  FFMA R13, R0, R13, R15 ;  /* 0x0000000d000d7223 */ /* 0x008fc4000000000f */
[----:B------:R-:W2:Y:S04]  /*01d0*/  LDG.E R15, desc[UR4][R4.64+0xc] ;  /* 0x00000c04040f7981 */ /* 0x000ea8000c1e1900 */
[----:B------:R3:W-:Y:S04]  /*01e0*/  STG.E desc[UR4][R4.64+0x8], R13 ;  /* 0x0000080d04007986 */ /* 0x0007e8000c101904 */
[----:B------:R-:W2:Y:S04]  /*01f0*/  LDG.E R0, desc[UR4][R6.64] ;  /* 0x0000000406007981 */ /* 0x000ea8000c1e1900 */
[----:B0-----:R-:W2:Y:S02]  /*0200*/  LDG.E R9, desc[UR4][R2.64+0xc] ;  /* 0x00000c0402097981 */ /* 0x001ea4000c1e1900 */
[----:B--2---:R-:W-:-:S02]  /*0210*/  FFMA R9, R0, R9, R15 ;  /* 0x0000000900097223 */ /* 0x004fc4000000000f */
[----:B------:R-:W2:Y:S04]  /*0220*/  LDG.E R15, desc[UR4][R4.64+0x10] ;  /* 0x00001004040f7981 */ /* 0x000ea8000c1e1900 */
[----:B------:R0:W-:Y:S04]  /*0230*/  STG.E desc[UR4][R4.64+0xc], R9 ;  /* 0x00000c0904007986 */ /* 0x0001e8000c101904 */
[----:B------:R-:W2:Y:S04]  /*0240*/  LDG.E R0, desc[UR4][R6.64] ;  /* 0x0000000406007981 */ /* 0x000ea8000c1e1900 */
[----:B-1----:R-:W2:Y:S02]  /*0250*/  LDG.E R11, desc[UR4][R2.64+0x10] ;  /* 0x00001004020b7981 */ /* 0x002ea4000c1e1900 */
[----:B--2---:R-:W-:-:S02]  /*0260*/  FFMA R11, R0, R11, R15 ;  /* 0x0000000b000b7223 */ /* 0x004fc4000000000f */
[----:B------:R-:W2:Y:S04]  /*0270*/  LDG.E R15, desc[UR4][R4.64+0x14] ;  /* 0x00001404040f7981 */ /* 0x000ea8000c1e1900 */
[----:B------:R1:W-:Y:S04]  /*0280*/  STG.E desc[UR4][R4.64+0x10], R11 ;  /* 0x0000100b04007986 */ /* 0x0003e8000c101904 */
[----:B------:R-:W2:Y:S04]  /*0290*/  LDG.E R0, desc[UR4][R6.64] ;  /* 0x0000000406007981 */ /* 0x000ea8000c1e1900 */
[----:B---3--:R-:W2:Y:S02]  /*02a0*/  LDG.E R13, desc[UR4][R2.64+0x14] ;  /* 0x00001404020d7981 */ /* 0x008ea4000c1e1900 */
[----:B--2---:R-:W-:-:S02]  /*02b0*/  FFMA R13, R0, R13, R15 ;  /* 0x0000000d000d7223 */ /* 0x004fc4000000000f */
        /* <DEDUP_REMOVED lines=41> */
[----:B------:R-:W-:Y:S04]  /*0550*/  STG.E desc[UR4][R4.64+0x34], R11 ;  /* 0x0000340b04007986 */ /* 0x000fe8000c101904 */
[----:B------:R-:W2:Y:S04]  /*0560*/  LDG.E R0, desc[UR4][R6.64] ;  /* 0x0000000406007981 */ /* 0x000ea8000c1e1900 */
[----:B---3--:R-:W2:Y:S02]  /*0570*/  LDG.E R13, desc[UR4][R2.64+0x38] ;  /* 0x00003804020d7981 */ /* 0x008ea4000c1e1900 */
[----:B--2---:R-:W-:-:S02]  /*0580*/  FFMA R13, R0, R13, R15 ;  /* 0x0000000d000d7223 */ /* 0x004fc4000000000f */
[----:B------:R-:W2:Y:S04]  /*0590*/  LDG.E R15, desc[UR4][R4.64+0x3c] ;  /* 0x00003c04040f7981 */ /* 0x000ea8000c1e1900 */
[----:B------:R-:W-:Y:S04]  /*05a0*/  STG.E desc[UR4][R4.64+0x38], R13 ;  /* 0x0000380d04007986 */ /* 0x000fe8000c101904 */
[----:B------:R-:W2:Y:S04]  /*05b0*/  LDG.E R0, desc[UR4][R6.64] ;  /* 0x0000000406007981 */ /* 0x000ea8000c1e1900 */
[----:B0-----:R-:W2:Y:S02]  /*05c0*/  LDG.E R9, desc[UR4][R2.64+0x3c] ;  /* 0x00003c0402097981 */ /* 0x001ea4000c1e1900 */
[----:B--2---:R-:W-:-:S05]  /*05d0*/  FFMA R9, R0, R9, R15 ;  /* 0x0000000900097223 */ /* 0x004fca000000000f */
[----:B------:R-:W-:Y:S01]  /*05e0*/  STG.E desc[UR4][R4.64+0x3c], R9 ;  /* 0x00003c0904007986 */ /* 0x000fe2000c101904 */
[----:B------:R-:W-:Y:S05]  /*05f0*/  EXIT ;  /* 0x000000000000794d */ /* 0x000fea0003800000 */
.L_x_0:
[----:B------:R-:W-:-:S00]  /*0600*/  BRA `(.L_x_0) ;  /* 0xfffffffc00fc7947 */ /* 0x000fc0000383ffff */
[----:B------:R-:W-:-:S00]  /*0610*/  NOP ;  /* 0x0000000000007918 */ /* 0x000fc00000000000 */
        /* <DEDUP_REMOVED lines=14> */
.L_x_2:


//--------------------- .text._Z17matMultKernel_ijkPfS_S_ --------------------------
	.section	.text._Z17matMultKernel_ijkPfS_S_,"ax",@progbits
	.align	128
        .global         _Z17matMultKernel_ijkPfS_S_
        .type           _Z17matMultKernel_ijkPfS_S_,@function
        .size           _Z17matMultKernel_ijkPfS_S_,(.L_x_3 - _Z17matMultKernel_ijkPfS_S_)
        .other          _Z17matMultKernel_ijkPfS_S_,@"STO_CUDA_ENTRY STV_DEFAULT"
_Z17matMultKernel_ijkPfS_S_:
.text._Z17matMultKernel_ijkPfS_S_:
[----:B------:R-:W-:Y:S01]  /*0000*/  LDC R1, c[0x0][0x37c] ;  /* 0x0000df00ff017b82 */ /* 0x000fe20000000800 */
[----:B------:R-:W0:Y:S01]  /*0010*/  S2R R9, SR_CTAID.X ;  /* 0x0000000000097919 */ /* 0x000e220000002500 */
[----:B------:R-:W0:Y:S02]  /*0020*/  S2R R0, SR_TID.X ;  /* 0x0000000000007919 */ /* 0x000e240000002100 */
[----:B0-----:R-:W-:-:S13]  /*0030*/  LOP3.LUT P0, RZ, R9, 0x7ffffff0, R0, 0xc8, !PT ;  /* 0x7ffffff009ff7812 */ /* 0x001fda000780c800 */
[----:B------:R-:W-:Y:S05]  /*0040*/  @P0 EXIT ;  /* 0x000000000000094d */ /* 0x000fea0003800000 */
[----:B------:R-:W0:Y:S01]  /*0050*/  LDC.64 R2, c[0x0][0x390] ;  /* 0x0000e400ff027b82 */ /* 0x000e220000000a00 */
[----:B------:R-:W1:Y:S01]  /*0060*/  LDCU.64 UR4, c[0x0][0x358] ;  /* 0x00006b00ff0477ac */ /* 0x000e620008000a00 */
[----:B------:R-:W-:-:S04]  /*0070*/  SHF.L.U32 R9, R9, 0x4, RZ ;  /* 0x0000000409097819 */ /* 0x000fc800000006ff */
[----:B------:R-:W-:Y:S02]  /*0080*/  IADD3 R11, PT, PT, R9, R0, RZ ;  /* 0x00000000090b7210 */ /* 0x000fe40007ffe0ff */
[----:B------:R-:W2:Y:S08]  /*0090*/  LDC.64 R4, c[0x0][0x380] ;  /* 0x0000e000ff047b82 */ /* 0x000eb00000000a00 */
[----:B------:R-:W3:Y:S01]  /*00a0*/  LDC.64 R6, c[0x0][0x388] ;  /* 0x0000e200ff067b82 */ /* 0x000ee20000000a00 */
[----:B0-----:R-:W-:-:S05]  /*00b0*/  IMAD.WIDE.U32 R2, R11, 0x4, R2 ;  /* 0x000000040b027825 */ /* 0x001fca00078e0002 */
[----:B-1----:R-:W-:Y:S01]  /*00c0*/  STG.E desc[UR4][R2.64], RZ ;  /* 0x000000ff02007986 */ /* 0x002fe2000c101904 */
[----:B--2---:R-:W-:-:S04]  /*00d0*/  IMAD.WIDE.U32 R4, R9, 0x4, R4 ;  /* 0x0000000409047825 */ /* 0x004fc800078e0004 */
[----:B---3--:R-:W-:Y:S02]  /*00e0*/  IMAD.WIDE.U32 R6, R0, 0x4, R6 ;  /* 0x0000000400067825 */ /* 0x008fe400078e0006 */
[----:B------:R-:W2:Y:S04]  /*00f0*/  LDG.E R0, desc[UR4][R4.64] ;  /* 0x0000000404007981 */ /* 0x000ea8000c1e1900 */
[----:B------:R-:W2:Y:S02]  /*0100*/  LDG.E R9, desc[UR4][R6.64] ;  /* 0x0000000406097981 */ /* 0x000ea4000c1e1900 */
[----:B--2---:R-:W-:-:S05]  /*0110*/  FFMA R9, R0, R9, RZ ;  /* 0x0000000900097223 */ /* 0x004fca00000000ff */
[----:B------:R0:W-:Y:S04]  /*0120*/  STG.E desc[UR4][R2.64], R9 ;  /* 0x0000000902007986 */ /* 0x0001e8000c101904 */
[----:B------:R-:W2:Y:S04]  /*0130*/  LDG.E R0, desc[UR4][R4.64+0x4] ;  /* 0x0000040404007981 */ /* 0x000ea8000c1e1900 */
[----:B------:R-:W2:Y:S02]  /*0140*/  LDG.E R8, desc[UR4][R6.64+0x40] ;  /* 0x0000400406087981 */ /* 0x000ea4000c1e1900 */
[----:B--2---:R-:W-:-:S05]  /*0150*/  FFMA R11, R0, R8, R9 ;  /* 0x00000008000b7223 */ /* 0x004fca0000000009 */
[----:B------:R1:W-:Y:S04]  /*0160*/  STG.E desc[UR4][R2.64], R11 ;  /* 0x0000000b02007986 */ /* 0x0003e8000c101904 */
[----:B------:R-:W2:Y:S04]  /*0170*/  LDG.E R0, desc[UR4][R4.64+0x8] ;  /* 0x0000080404007981 */ /* 0x000ea8000c1e1900 */
[----:B------:R-:W2:Y:S02]  /*0180*/  LDG.E R8, desc[UR4][R6.64+0x80] ;  /* 0x0000800406087981 */ /* 0x000ea4000c1e1900 */
[----:B--2---:R-:W-:-:S05]  /*0190*/  FFMA R13, R0, R8, R11 ;  /* 0x00000008000d7223 */ /* 0x004fca000000000b */
[----:B------:R2:W-:Y:S04]  /*01a0*/  STG.E desc[UR4][R2.64], R13 ;  /* 0x0000000d02007986 */ /* 0x0005e8000c101904 */
[----:B------:R-:W0:Y:S04]  /*01b0*/  LDG.E R0, desc[UR4][R4.64+0xc] ;  /* 0x00000c0404007981 */ /* 0x000e28000c1e1900 */
[----:B------:R-:W0:Y:S02]  /*01c0*/  LDG.E R8, desc[UR4][R6.64+0xc0] ;  /* 0x0000c00406087981 */ /* 0x000e24000c1e1900 */
[----:B0-----:R-:W-:-:S05]  /*01d0*/  FFMA R9, R0, R8, R13 ;  /* 0x0000000800097223 */ /* 0x001fca000000000d */
[----:B------:R0:W-:Y:S04]  /*01e0*/  STG.E desc[UR4][R2.64], R9 ;  /* 0x0000000902007986 */ /* 0x0001e8000c101904 */
[----:B------:R-:W1:Y:S04]  /*01f0*/  LDG.E R0, desc[UR4][R4.64+0x10] ;  /* 0x0000100404007981 */ /* 0x000e68000c1e1900 */
[----:B------:R-:W1:Y:S02]  /*0200*/  LDG.E R8, desc[UR4][R6.64+0x100] ;  /* 0x0001000406087981 */ /* 0x000e64000c1e1900 */
[----:B-1----:R-:W-:-:S05]  /*0210*/  FFMA R11, R0, R8, R9 ;  /* 0x00000008000b7223 */ /* 0x002fca0000000009 */
        /* <DEDUP_REMOVED lines=36> */
[----:B------:R-:W-:Y:S04]  /*0460*/  STG.E desc[UR4][R2.64], R11 ;  /* 0x0000000b02007986 */ /* 0x000fe8000c101904 */
[----:B------:R-:W2:Y:S04]  /*0470*/  LDG.E R0, desc[UR4][R4.64+0x38] ;  /* 0x0000380404007981 */ /* 0x000ea8000c1e1900 */
[----:B------:R-:W2:Y:S02]  /*0480*/  LDG.E R8, desc[UR4][R6.64+0x380] ;  /* 0x0003800406087981 */ /* 0x000ea4000c1e1900 */
[----:B--2---:R-:W-:-:S05]  /*0490*/  FFMA R13, R0, R8, R11 ;  /* 0x00000008000d7223 */ /* 0x004fca000000000b */
[----:B------:R-:W-:Y:S04]  /*04a0*/  STG.E desc[UR4][R2.64], R13 ;  /* 0x0000000d02007986 */ /* 0x000fe8000c101904 */
[----:B------:R-:W0:Y:S04]  /*04b0*/  LDG.E R0, desc[UR4][R4.64+0x3c] ;  /* 0x00003c0404007981 */ /* 0x000e28000c1e1900 */
[----:B------:R-:W0:Y:S02]  /*04c0*/  LDG.E R8, desc[UR4][R6.64+0x3c0] ;  /* 0x0003c00406087981 */ /* 0x000e24000c1e1900 */
[----:B0-----:R-:W-:-:S05]  /*04d0*/  FFMA R9, R0, R8, R13 ;  /* 0x0000000800097223 */ /* 0x001fca000000000d */
[----:B------:R-:W-:Y:S01]  /*04e0*/  STG.E desc[UR4][R2.64], R9 ;  /* 0x0000000902007986 */ /* 0x000fe2000c101904 */
[----:B------:R-:W-:Y:S05]  /*04f0*/  EXIT ;  /* 0x000000000000794d */ /* 0x000fea0003800000 */
.L_x_1:
        /* <DEDUP_REMOVED lines=16> */
.L_x_3:


//--------------------- .nv.shared.reserved.0     --------------------------
	.section	.nv.shared.reserved.0,"aw",@nobits
	.weak		__nv_reservedSMEM_offset_0_alias
	.size		__nv_reservedSMEM_offset_0_alias, 0, 64
	.other		__nv_reservedSMEM_offset_0_alias,@"STO_CUDA_RESERVED_SHARED STV_DEFAULT"
__nv_reservedSMEM_offset_0_alias:
	.zero		0
	.zero		64


//--------------------- .nv.constant0._Z17matMultKernel_ikjPfS_S_ --------------------------
	.section	.nv.constant0._Z17matMultKernel_ikjPfS_S_,"a",@progbits
	.sectionflags	@""
	.align	4
.nv.constant0._Z17matMultKernel_ikjPfS_S_:
	.zero		920


//--------------------- .nv.constant0._Z17matMultKernel_ijkPfS_S_ --------------------------
	.section	.nv.constant0._Z17matMultKernel_ijkPfS_S_,"a",@progbits
	.sectionflags	@""
	.align	4
.nv.constant0._Z17matMultKernel_ijkPfS_S_:
	.zero		920


//--------------------- SYMBOLS --------------------------

	.type		.nv.reservedSmem.offset0,@object
	.size		.nv.reservedSmem.offset0,0x4
